	.headerflags	@"EF_CUDA_TEXMODE_UNIFIED EF_CUDA_64BIT_ADDRESS EF_CUDA_ACCELERATORS EF_CUDA_SM90 EF_CUDA_VIRTUAL_SM(EF_CUDA_SM90)"
	.elftype	@"ET_EXEC"


//--------------------- .nv.info                  --------------------------
	.section	.nv.info,"",@"SHT_CUDA_INFO"
	.align	4


	//----- nvinfo : EIATTR_REGCOUNT
	.align		4
        /*0000*/ 	.byte	0x04, 0x2f
        /*0002*/ 	.short	(.L_1 - .L_0)
	.align		4
.L_0:
        /*0004*/ 	.word	index@(triton_poi_fused_cat_67)
        /*0008*/ 	.word	0x0000000e


	//----- nvinfo : EIATTR_MIN_STACK_SIZE
	.align		4
.L_1:
        /*000c*/ 	.byte	0x04, 0x12
        /*000e*/ 	.short	(.L_3 - .L_2)
	.align		4
.L_2:
        /*0010*/ 	.word	index@(triton_poi_fused_cat_67)
        /*0014*/ 	.word	0x00000000


	//----- nvinfo : EIATTR_FRAME_SIZE
	.align		4
.L_3:
        /*0018*/ 	.byte	0x04, 0x11
        /*001a*/ 	.short	(.L_5 - .L_4)
	.align		4
.L_4:
        /*001c*/ 	.word	index@(triton_poi_fused_cat_67)
        /*0020*/ 	.word	0x00000000


	//----- nvinfo : EIATTR_MIN_STACK_SIZE
	.align		4
.L_5:
        /*0024*/ 	.byte	0x04, 0x12
        /*0026*/ 	.short	(.L_7 - .L_6)
	.align		4
.L_6:
        /*0028*/ 	.word	index@(triton_poi_fused_cat_67)
        /*002c*/ 	.word	0x00000000
.L_7:


//--------------------- .nv.info.triton_poi_fused_cat_67 --------------------------
	.section	.nv.info.triton_poi_fused_cat_67,"",@"SHT_CUDA_INFO"
	.sectionflags	@""
	.align	4


	//----- nvinfo : EIATTR_CUDA_API_VERSION
	.align		4
        /*0000*/ 	.byte	0x04, 0x37
        /*0002*/ 	.short	(.L_9 - .L_8)
.L_8:
        /*0004*/ 	.word	0x0000007c


	//----- nvinfo : EIATTR_KPARAM_INFO
	.align		4
.L_9:
        /*0008*/ 	.byte	0x04, 0x17
        /*000a*/ 	.short	(.L_11 - .L_10)
.L_10:
        /*000c*/ 	.word	0x00000000
        /*0010*/ 	.short	0x0003
        /*0012*/ 	.short	0x0018
        /*0014*/ 	.byte	0x00, 0xf0, 0x11, 0x00


	//----- nvinfo : EIATTR_KPARAM_INFO
	.align		4
.L_11:
        /*0018*/ 	.byte	0x04, 0x17
        /*001a*/ 	.short	(.L_13 - .L_12)
.L_12:
        /*001c*/ 	.word	0x00000000
        /*0020*/ 	.short	0x0002
        /*0022*/ 	.short	0x0010
        /*0024*/ 	.byte	0x00, 0xf4, 0x21, 0x00


	//----- nvinfo : EIATTR_KPARAM_INFO
	.align		4
.L_13:
        /*0028*/ 	.byte	0x04, 0x17
        /*002a*/ 	.short	(.L_15 - .L_14)
.L_14:
        /*002c*/ 	.word	0x00000000
        /*0030*/ 	.short	0x0001
        /*0032*/ 	.short	0x0008
        /*0034*/ 	.byte	0x00, 0xf4, 0x21, 0x00


	//----- nvinfo : EIATTR_KPARAM_INFO
	.align		4
.L_15:
        /*0038*/ 	.byte	0x04, 0x17
        /*003a*/ 	.short	(.L_17 - .L_16)
.L_16:
        /*003c*/ 	.word	0x00000000
        /*0040*/ 	.short	0x0000
        /*0042*/ 	.short	0x0000
        /*0044*/ 	.byte	0x00, 0xf4, 0x21, 0x00


	//----- nvinfo : EIATTR_SPARSE_MMA_MASK
	.align		4
.L_17:
        /*0048*/ 	.byte	0x03, 0x50
        /*004a*/ 	.short	0x0000


	//----- nvinfo : EIATTR_MAXREG_COUNT
	.align		4
        /*004c*/ 	.byte	0x03, 0x1b
        /*004e*/ 	.short	0x00ff


	//----- nvinfo : EIATTR_EXIT_INSTR_OFFSETS
	.align		4
        /*0050*/ 	.byte	0x04, 0x1c
        /*0052*/ 	.short	(.L_19 - .L_18)


	//   ....[0]....
.L_18:
        /*0054*/ 	.word	0x000002b0


	//----- nvinfo : EIATTR_REQNTID
	.align		4
.L_19:
        /*0058*/ 	.byte	0x04, 0x10
        /*005a*/ 	.short	(.L_21 - .L_20)
.L_20:
        /*005c*/ 	.word	0x00000080
        /*0060*/ 	.word	0x00000001
        /*0064*/ 	.word	0x00000001


	//----- nvinfo : EIATTR_CBANK_PARAM_SIZE
	.align		4
.L_21:
        /*0068*/ 	.byte	0x03, 0x19
        /*006a*/ 	.short	0x001c


	//----- nvinfo : EIATTR_PARAM_CBANK
	.align		4
        /*006c*/ 	.byte	0x04, 0x0a
        /*006e*/ 	.short	(.L_23 - .L_22)
	.align		4
.L_22:
        /*0070*/ 	.word	index@(.nv.constant0.triton_poi_fused_cat_67)
        /*0074*/ 	.short	0x0210
        /*0076*/ 	.short	0x001c


	//----- nvinfo : EIATTR_SW_WAR
	.align		4
.L_23:
        /*0078*/ 	.byte	0x04, 0x36
        /*007a*/ 	.short	(.L_25 - .L_24)
.L_24:
        /*007c*/ 	.word	0x00000008
.L_25:


//--------------------- .nv.callgraph             --------------------------
	.section	.nv.callgraph,"",@"SHT_CUDA_CALLGRAPH"
	.align	4
	.sectionentsize	8
	.align		4
        /*0000*/ 	.word	0x00000000
	.align		4
        /*0004*/ 	.word	0xffffffff
	.align		4
        /*0008*/ 	.word	0x00000000
	.align		4
        /*000c*/ 	.word	0xfffffffe
	.align		4
        /*0010*/ 	.word	0x00000000
	.align		4
        /*0014*/ 	.word	0xfffffffd
	.align		4
        /*0018*/ 	.word	0x00000000
	.align		4
        /*001c*/ 	.word	0xfffffffc


//--------------------- .text.triton_poi_fused_cat_67 --------------------------
	.section	.text.triton_poi_fused_cat_67,"ax",@progbits
	.align	128
        .global         triton_poi_fused_cat_67
        .type           triton_poi_fused_cat_67,@function
        .size           triton_poi_fused_cat_67,(.L_x_1 - triton_poi_fused_cat_67)
        .other          triton_poi_fused_cat_67,@"STO_CUDA_ENTRY STV_DEFAULT"
triton_poi_fused_cat_67:
.text.triton_poi_fused_cat_67:
[----:B------:R-:W-:Y:S01]  /*0000*/  LDC R1, c[0x0][0x28] ;  /* 0x00000a00ff017b82 */ /* 0x000fe20000000800 */
[----:B------:R-:W1:Y:S01]  /*0010*/  S2R R0, SR_TID.X ;  /* 0x0000000000007919 */ /* 0x000e620000002100 */
[----:B------:R-:W-:Y:S01]  /*0020*/  ULDC.64 UR4, c[0x0][0x218] ;  /* 0x0000860000047ab9 */ /* 0x000fe20000000a00 */
[----:B------:R-:W2:Y:S01]  /*0030*/  S2R R3, SR_CTAID.X ;  /* 0x0000000000037919 */ /* 0x000ea20000002500 */
[----:B-1----:R-:W-:-:S05]  /*0040*/  LOP3.LUT R0, R0, 0x7f, RZ, 0xc0, !PT ;  /* 0x0000007f00007812 */ /* 0x002fca00078ec0ff */
[----:B--2---:R-:W-:-:S05]  /*0050*/  IMAD R0, R3, 0x80, R0 ;  /* 0x0000008003007824 */ /* 0x004fca00078e0200 */
[----:B------:R-:W-:-:S04]  /*0060*/  SHF.R.S32.HI R5, RZ, 0x1f, R0 ;  /* 0x0000001fff057819 */ /* 0x000fc80000011400 */
[CC--:B------:R-:W-:Y:S02]  /*0070*/  LEA.HI R4, R5.reuse, R0.reuse, RZ, 0x2 ;  /* 0x0000000005047211 */ /* 0x0c0fe400078f10ff */
[----:B------:R-:W-:Y:S02]  /*0080*/  LEA.HI R8, R5, R0, RZ, 0xc ;  /* 0x0000000005087211 */ /* 0x000fe400078f60ff */
[--C-:B------:R-:W-:Y:S02]  /*0090*/  SHF.R.S32.HI R6, RZ, 0x2, R4.reuse ;  /* 0x00000002ff067819 */ /* 0x100fe40000011404 */
[----:B------:R-:W-:Y:S02]  /*00a0*/  SHF.R.S32.HI R3, RZ, 0x1f, R4 ;  /* 0x0000001fff037819 */ /* 0x000fe40000011404 */
[----:B------:R-:W-:Y:S02]  /*00b0*/  LOP3.LUT R5, R4, 0xfffffffc, RZ, 0xc0, !PT ;  /* 0xfffffffc04057812 */ /* 0x000fe400078ec0ff */
[----:B------:R-:W-:-:S02]  /*00c0*/  LEA.HI R7, R3, R6, RZ, 0xa ;  /* 0x0000000603077211 */ /* 0x000fc400078f50ff */
[----:B------:R-:W1:Y:S01]  /*00d0*/  LDC.64 R2, c[0x0][0x210] ;  /* 0x00008400ff027b82 */ /* 0x000e620000000a00 */
[----:B------:R-:W-:Y:S01]  /*00e0*/  SHF.R.S32.HI R4, RZ, 0xc, R8 ;  /* 0x0000000cff047819 */ /* 0x000fe20000011408 */
[----:B------:R-:W-:Y:S01]  /*00f0*/  IMAD.IADD R5, R0, 0x1, -R5 ;  /* 0x0000000100057824 */ /* 0x000fe200078e0a05 */
[----:B------:R-:W-:Y:S02]  /*0100*/  LOP3.LUT R7, R7, 0xfffffc00, RZ, 0xc0, !PT ;  /* 0xfffffc0007077812 */ /* 0x000fe400078ec0ff */
[----:B------:R-:W-:Y:S01]  /*0110*/  LOP3.LUT R9, R8, 0xfffff000, RZ, 0xc0, !PT ;  /* 0xfffff00008097812 */ /* 0x000fe200078ec0ff */
[----:B------:R-:W-:Y:S02]  /*0120*/  IMAD.SHL.U32 R8, R4, 0x80, RZ ;  /* 0x0000008004087824 */ /* 0x000fe400078e00ff */
[----:B------:R-:W-:Y:S02]  /*0130*/  IMAD.IADD R7, R6, 0x1, -R7 ;  /* 0x0000000106077824 */ /* 0x000fe400078e0a07 */
[----:B------:R-:W-:Y:S01]  /*0140*/  IMAD.IADD R9, R0, 0x1, -R9 ;  /* 0x0000000100097824 */ /* 0x000fe200078e0a09 */
[----:B------:R-:W-:Y:S01]  /*0150*/  SHF.R.S32.HI R11, RZ, 0x1f, R8 ;  /* 0x0000001fff0b7819 */ /* 0x000fe20000011408 */
[C---:B------:R-:W-:Y:S01]  /*0160*/  IMAD.SHL.U32 R6, R7.reuse, 0x4, RZ ;  /* 0x0000000407067824 */ /* 0x040fe200078e00ff */
[C---:B------:R-:W-:Y:S01]  /*0170*/  ISETP.GE.AND P1, PT, R7.reuse, 0x3e0, PT ;  /* 0x000003e00700780c */ /* 0x040fe20003f26270 */
[----:B------:R-:W-:Y:S01]  /*0180*/  IMAD R9, R4, 0xf80, R9 ;  /* 0x00000f8004097824 */ /* 0x000fe200078e0209 */
[----:B------:R-:W-:-:S02]  /*0190*/  ISETP.GT.AND P0, PT, R7, 0x3df, PT ;  /* 0x000003df0700780c */ /* 0x000fc40003f04270 */
[----:B------:R-:W-:Y:S01]  /*01a0*/  IADD3 R10, P2, P3, R6, R5, R8 ;  /* 0x00000005060a7210 */ /* 0x000fe20007b5e008 */
[----:B------:R-:W-:Y:S01]  /*01b0*/  IMAD.MOV.U32 R8, RZ, RZ, RZ ;  /* 0x000000ffff087224 */ /* 0x000fe200078e00ff */
[----:B------:R-:W-:Y:S02]  /*01c0*/  SHF.R.S32.HI R5, RZ, 0x1f, R5 ;  /* 0x0000001fff057819 */ /* 0x000fe40000011405 */
[----:B------:R-:W-:Y:S01]  /*01d0*/  SHF.R.S32.HI R6, RZ, 0x1f, R6 ;  /* 0x0000001fff067819 */ /* 0x000fe20000011406 */
[----:B-1----:R-:W-:-:S03]  /*01e0*/  IMAD.WIDE R2, R9, 0x4, R2 ;  /* 0x0000000409027825 */ /* 0x002fc600078e0202 */
[----:B------:R-:W-:Y:S02]  /*01f0*/  IADD3.X R5, R6, R5, R11, P2, P3 ;  /* 0x0000000506057210 */ /* 0x000fe400017e640b */
[----:B------:R-:W-:-:S04]  /*0200*/  LEA R6, P2, R10, UR4, 0x2 ;  /* 0x000000040a067c11 */ /* 0x000fc8000f8410ff */
[----:B------:R-:W-:Y:S01]  /*0210*/  LEA.HI.X R7, R10, UR5, R5, 0x2, P2 ;  /* 0x000000050a077c11 */ /* 0x000fe200090f1405 */
[----:B------:R-:W-:Y:S01]  /*0220*/  IMAD.MOV.U32 R10, RZ, RZ, RZ ;  /* 0x000000ffff0a7224 */ /* 0x000fe200078e00ff */
[----:B------:R-:W-:Y:S01]  /*0230*/  ULDC.64 UR4, c[0x0][0x208] ;  /* 0x0000820000047ab9 */ /* 0x000fe20000000a00 */
[----:B------:R-:W1:Y:S01]  /*0240*/  LDC.64 R4, c[0x0][0x220] ;  /* 0x00008800ff047b82 */ /* 0x000e620000000a00 */
[----:B------:R-:W2:Y:S04]  /*0250*/  @!P1 LDG.E R8, desc[UR4][R2.64] ;  /* 0x0000000402089981 */ /* 0x000ea8000c1e1900 */
[----:B------:R-:W3:Y:S01]  /*0260*/  @P0 LDG.E R10, desc[UR4][R6.64+-0x3e00] ;  /* 0xffc20004060a0981 */ /* 0x000ee2000c1e1900 */
[----:B-1----:R-:W-:Y:S01]  /*0270*/  IMAD.WIDE R4, R0, 0x4, R4 ;  /* 0x0000000400047825 */ /* 0x002fe200078e0204 */
[----:B--2---:R-:W-:-:S02]  /*0280*/  SEL R9, R8, RZ, !P1 ;  /* 0x000000ff08097207 */ /* 0x004fc40004800000 */
[----:B---3--:R-:W-:-:S05]  /*0290*/  @P1 SEL R9, R10, RZ, P0 ;  /* 0x000000ff0a091207 */ /* 0x008fca0000000000 */
[----:B------:R-:W-:Y:S01]  /*02a0*/  STG.E desc[UR4][R4.64], R9 ;  /* 0x0000000904007986 */ /* 0x000fe2000c101904 */
[----:B------:R-:W-:Y:S05]  /*02b0*/  EXIT ;  /* 0x000000000000794d */ /* 0x000fea0003800000 */
.L_x_0:
[----:B------:R-:W-:-:S00]  /*02c0*/  BRA `(.L_x_0) ;  /* 0xfffffffc00fc7947 */ /* 0x000fc0000383ffff */
[----:B------:R-:W-:-:S00]  /*02d0*/  NOP ;  /* 0x0000000000007918 */ /* 0x000fc00000000000 */
        /* <DEDUP_REMOVED lines=10> */
.L_x_1:


//--------------------- .nv.constant0.triton_poi_fused_cat_67 --------------------------
	.section	.nv.constant0.triton_poi_fused_cat_67,"a",@progbits
	.sectionflags	@""
	.align	4
.nv.constant0.triton_poi_fused_cat_67:
	.zero		556
